//
// Generated by NVIDIA NVVM Compiler
//
// Compiler Build ID: CL-36424714
// Cuda compilation tools, release 13.0, V13.0.88
// Based on NVVM 20.0.0
//

.version 9.0
.target sm_100
.address_size 64

	// .globl	_Z10blurKernelPhS_ii
.const .align 4 .u32 BLUR_SIZE;

.visible .entry _Z10blurKernelPhS_ii(
	.param .u64 .ptr .align 1 _Z10blurKernelPhS_ii_param_0,
	.param .u64 .ptr .align 1 _Z10blurKernelPhS_ii_param_1,
	.param .u32 _Z10blurKernelPhS_ii_param_2,
	.param .u32 _Z10blurKernelPhS_ii_param_3
)
{
	.reg .pred 	%p<91>;
	.reg .b16 	%rs<5>;
	.reg .b32 	%r<194>;
	.reg .b64 	%rd<15>;

	ld.param.u64 	%rd6, [_Z10blurKernelPhS_ii_param_0];
	ld.param.u64 	%rd5, [_Z10blurKernelPhS_ii_param_1];
	ld.param.u32 	%r101, [_Z10blurKernelPhS_ii_param_2];
	ld.param.u32 	%r103, [_Z10blurKernelPhS_ii_param_3];
	cvta.to.global.u64 	%rd1, %rd6;
	mov.u32 	%r104, %ctaid.y;
	mov.u32 	%r105, %ntid.y;
	mov.u32 	%r106, %tid.y;
	mad.lo.s32 	%r107, %r104, %r105, %r106;
	mov.u32 	%r108, %ctaid.x;
	mov.u32 	%r109, %ntid.x;
	mov.u32 	%r110, %tid.x;
	mad.lo.s32 	%r2, %r108, %r109, %r110;
	setp.ge.s32 	%p2, %r2, %r101;
	setp.ge.s32 	%p3, %r107, %r103;
	or.pred  	%p4, %p2, %p3;
	@%p4 bra 	$L__BB0_44;
	ld.const.u32 	%r3, [BLUR_SIZE];
	setp.lt.s32 	%p5, %r3, 0;
	@%p5 bra 	$L__BB0_43;
	neg.s32 	%r4, %r3;
	shl.b32 	%r112, %r3, 1;
	and.b32  	%r5, %r112, 6;
	and.b32  	%r6, %r3, 1;
	sub.s32 	%r7, 3, %r3;
	and.b32  	%r113, %r112, -8;
	neg.s32 	%r8, %r113;
	sub.s32 	%r9, %r2, %r3;
	mov.b32 	%r172, 0;
	mov.u32 	%r146, %r4;
	mov.u32 	%r173, %r172;
$L__BB0_3:
	setp.lt.u32 	%p6, %r3, 4;
	add.s32 	%r114, %r146, %r107;
	setp.gt.s32 	%p7, %r114, -1;
	setp.lt.s32 	%p8, %r114, %r103;
	and.pred  	%p1, %p7, %p8;
	mul.lo.s32 	%r13, %r114, %r101;
	mov.u32 	%r182, %r4;
	@%p6 bra 	$L__BB0_23;
	add.s32 	%r149, %r9, %r13;
	mov.u32 	%r150, %r9;
	mov.u32 	%r151, %r8;
	mov.u32 	%r152, %r7;
$L__BB0_5:
	.pragma "nounroll";
	setp.gt.s32 	%p9, %r150, -1;
	setp.lt.s32 	%p10, %r150, %r101;
	and.pred  	%p11, %p9, %p10;
	and.pred  	%p12, %p1, %p11;
	cvt.s64.s32 	%rd7, %r149;
	add.s64 	%rd2, %rd1, %rd7;
	not.pred 	%p13, %p12;
	@%p13 bra 	$L__BB0_7;
	ld.global.u8 	%r115, [%rd2];
	add.s32 	%r173, %r173, %r115;
	add.s32 	%r172, %r172, 1;
$L__BB0_7:
	add.s32 	%r116, %r150, 1;
	setp.gt.s32 	%p14, %r116, -1;
	setp.lt.s32 	%p15, %r116, %r101;
	and.pred  	%p16, %p14, %p15;
	and.pred  	%p17, %p1, %p16;
	not.pred 	%p18, %p17;
	@%p18 bra 	$L__BB0_9;
	ld.global.u8 	%r117, [%rd2+1];
	add.s32 	%r173, %r173, %r117;
	add.s32 	%r172, %r172, 1;
$L__BB0_9:
	add.s32 	%r118, %r150, 2;
	setp.gt.s32 	%p19, %r118, -1;
	setp.lt.s32 	%p20, %r118, %r101;
	and.pred  	%p21, %p19, %p20;
	and.pred  	%p22, %p1, %p21;
	not.pred 	%p23, %p22;
	@%p23 bra 	$L__BB0_11;
	ld.global.u8 	%r119, [%rd2+2];
	add.s32 	%r173, %r173, %r119;
	add.s32 	%r172, %r172, 1;
$L__BB0_11:
	add.s32 	%r120, %r150, 3;
	setp.gt.s32 	%p24, %r120, -1;
	setp.lt.s32 	%p25, %r120, %r101;
	and.pred  	%p26, %p24, %p25;
	and.pred  	%p27, %p1, %p26;
	not.pred 	%p28, %p27;
	@%p28 bra 	$L__BB0_13;
	ld.global.u8 	%r121, [%rd2+3];
	add.s32 	%r173, %r173, %r121;
	add.s32 	%r172, %r172, 1;
$L__BB0_13:
	add.s32 	%r122, %r150, 4;
	setp.gt.s32 	%p29, %r122, -1;
	setp.lt.s32 	%p30, %r122, %r101;
	and.pred  	%p31, %p29, %p30;
	and.pred  	%p32, %p1, %p31;
	not.pred 	%p33, %p32;
	@%p33 bra 	$L__BB0_15;
	ld.global.u8 	%r123, [%rd2+4];
	add.s32 	%r173, %r173, %r123;
	add.s32 	%r172, %r172, 1;
$L__BB0_15:
	add.s32 	%r124, %r150, 5;
	setp.gt.s32 	%p34, %r124, -1;
	setp.lt.s32 	%p35, %r124, %r101;
	and.pred  	%p36, %p34, %p35;
	and.pred  	%p37, %p1, %p36;
	not.pred 	%p38, %p37;
	@%p38 bra 	$L__BB0_17;
	ld.global.u8 	%r125, [%rd2+5];
	add.s32 	%r173, %r173, %r125;
	add.s32 	%r172, %r172, 1;
$L__BB0_17:
	add.s32 	%r126, %r150, 6;
	setp.gt.s32 	%p39, %r126, -1;
	setp.lt.s32 	%p40, %r126, %r101;
	and.pred  	%p41, %p39, %p40;
	and.pred  	%p42, %p1, %p41;
	not.pred 	%p43, %p42;
	@%p43 bra 	$L__BB0_19;
	ld.global.u8 	%r127, [%rd2+6];
	add.s32 	%r173, %r173, %r127;
	add.s32 	%r172, %r172, 1;
$L__BB0_19:
	add.s32 	%r128, %r150, 7;
	setp.gt.s32 	%p44, %r128, -1;
	setp.lt.s32 	%p45, %r128, %r101;
	and.pred  	%p46, %p44, %p45;
	and.pred  	%p47, %p1, %p46;
	not.pred 	%p48, %p47;
	@%p48 bra 	$L__BB0_21;
	ld.global.u8 	%r129, [%rd2+7];
	add.s32 	%r173, %r173, %r129;
	add.s32 	%r172, %r172, 1;
$L__BB0_21:
	add.s32 	%r152, %r152, 8;
	add.s32 	%r151, %r151, 8;
	add.s32 	%r150, %r150, 8;
	add.s32 	%r149, %r149, 8;
	setp.ne.s32 	%p49, %r151, 0;
	@%p49 bra 	$L__BB0_5;
	add.s32 	%r182, %r152, -3;
$L__BB0_23:
	setp.lt.u32 	%p50, %r5, 3;
	@%p50 bra 	$L__BB0_33;
	add.s32 	%r61, %r182, %r2;
	setp.gt.s32 	%p51, %r61, -1;
	setp.lt.s32 	%p52, %r61, %r101;
	and.pred  	%p53, %p51, %p52;
	and.pred  	%p55, %p1, %p53;
	add.s32 	%r130, %r61, %r13;
	cvt.s64.s32 	%rd8, %r130;
	add.s64 	%rd3, %rd1, %rd8;
	not.pred 	%p56, %p55;
	@%p56 bra 	$L__BB0_26;
	ld.global.u8 	%r131, [%rd3];
	add.s32 	%r173, %r173, %r131;
	add.s32 	%r172, %r172, 1;
$L__BB0_26:
	add.s32 	%r132, %r61, 1;
	setp.gt.s32 	%p57, %r132, -1;
	setp.lt.s32 	%p58, %r132, %r101;
	and.pred  	%p59, %p57, %p58;
	and.pred  	%p60, %p1, %p59;
	not.pred 	%p61, %p60;
	@%p61 bra 	$L__BB0_28;
	ld.global.u8 	%r133, [%rd3+1];
	add.s32 	%r173, %r173, %r133;
	add.s32 	%r172, %r172, 1;
$L__BB0_28:
	add.s32 	%r134, %r61, 2;
	setp.gt.s32 	%p62, %r134, -1;
	setp.lt.s32 	%p63, %r134, %r101;
	and.pred  	%p64, %p62, %p63;
	and.pred  	%p65, %p1, %p64;
	not.pred 	%p66, %p65;
	@%p66 bra 	$L__BB0_30;
	ld.global.u8 	%r135, [%rd3+2];
	add.s32 	%r173, %r173, %r135;
	add.s32 	%r172, %r172, 1;
$L__BB0_30:
	add.s32 	%r136, %r61, 3;
	setp.gt.s32 	%p67, %r136, -1;
	setp.lt.s32 	%p68, %r136, %r101;
	and.pred  	%p69, %p67, %p68;
	and.pred  	%p70, %p1, %p69;
	not.pred 	%p71, %p70;
	@%p71 bra 	$L__BB0_32;
	ld.global.u8 	%r137, [%rd3+3];
	add.s32 	%r173, %r173, %r137;
	add.s32 	%r172, %r172, 1;
$L__BB0_32:
	add.s32 	%r182, %r182, 4;
$L__BB0_33:
	setp.eq.s32 	%p72, %r6, 0;
	@%p72 bra 	$L__BB0_39;
	add.s32 	%r82, %r182, %r2;
	setp.gt.s32 	%p73, %r82, -1;
	setp.lt.s32 	%p74, %r82, %r101;
	and.pred  	%p75, %p73, %p74;
	and.pred  	%p77, %p1, %p75;
	add.s32 	%r138, %r82, %r13;
	cvt.s64.s32 	%rd9, %r138;
	add.s64 	%rd4, %rd1, %rd9;
	not.pred 	%p78, %p77;
	@%p78 bra 	$L__BB0_36;
	ld.global.u8 	%r139, [%rd4];
	add.s32 	%r173, %r173, %r139;
	add.s32 	%r172, %r172, 1;
$L__BB0_36:
	add.s32 	%r140, %r82, 1;
	setp.gt.s32 	%p79, %r140, -1;
	setp.lt.s32 	%p80, %r140, %r101;
	and.pred  	%p81, %p79, %p80;
	and.pred  	%p82, %p1, %p81;
	not.pred 	%p83, %p82;
	@%p83 bra 	$L__BB0_38;
	ld.global.u8 	%r141, [%rd4+1];
	add.s32 	%r173, %r173, %r141;
	add.s32 	%r172, %r172, 1;
$L__BB0_38:
	add.s32 	%r182, %r182, 2;
$L__BB0_39:
	add.s32 	%r95, %r182, %r2;
	setp.gt.s32 	%p84, %r95, -1;
	setp.lt.s32 	%p85, %r95, %r101;
	and.pred  	%p86, %p84, %p85;
	and.pred  	%p88, %p1, %p86;
	not.pred 	%p89, %p88;
	@%p89 bra 	$L__BB0_41;
	add.s32 	%r142, %r95, %r13;
	cvt.s64.s32 	%rd10, %r142;
	add.s64 	%rd11, %rd1, %rd10;
	ld.global.u8 	%r143, [%rd11];
	add.s32 	%r173, %r173, %r143;
	add.s32 	%r172, %r172, 1;
$L__BB0_41:
	add.s32 	%r100, %r146, 1;
	setp.ne.s32 	%p90, %r146, %r3;
	mov.u32 	%r146, %r100;
	@%p90 bra 	$L__BB0_3;
	div.s32 	%r144, %r173, %r172;
	cvt.u16.u32 	%rs4, %r144;
$L__BB0_43:
	mad.lo.s32 	%r145, %r101, %r107, %r2;
	cvt.s64.s32 	%rd12, %r145;
	cvta.to.global.u64 	%rd13, %rd5;
	add.s64 	%rd14, %rd13, %rd12;
	st.global.u8 	[%rd14], %rs4;
$L__BB0_44:
	ret;

}


// ===== COMPILED SASS (sm_100) =====

	.target	sm_100

	.elftype	@"ET_EXEC"


//--------------------- .note.nv.tkinfo           --------------------------
	.section	.note.nv.tkinfo,"",@"SHT_NOTE"
	.sectionflags	@"SHF_NOTE_NV_TKINFO"
	.tkinfo
        /*0018*/ 	.word	0x00000002
        /*0030*/ 	.string	""
        /*0030*/ 	.string	"ptxas"
        /*0030*/ 	.string	"Cuda compilation tools, release 13.0, V13.0.88"
        /*0030*/ 	.string	"Build cuda_13.0.r13.0/compiler.36424714_0"
        /*0030*/ 	.string	"-arch sm_100 -m 64 "



//--------------------- .note.nv.cuinfo           --------------------------
	.section	.note.nv.cuinfo,"",@"SHT_NOTE"
	.sectionflags	@"SHF_NOTE_NV_CUINFO"
        /*0018*/ 	.short	0x0002
        /*001a*/ 	.short	0x0064
        /*001c*/ 	.short	0x0082
	.zero		2


//--------------------- .nv.info                  --------------------------
	.section	.nv.info,"",@"SHT_CUDA_INFO"
	.align	4


	//----- nvinfo : EIATTR_REGCOUNT
	.align		4
        /*0000*/ 	.byte	0x04, 0x2f
        /*0002*/ 	.short	(.L_2 - .L_1)
	.align		4
.L_1:
        /*0004*/ 	.word	index@(_Z10blurKernelPhS_ii)
        /*0008*/ 	.word	0x00000017


	//----- nvinfo : EIATTR_FRAME_SIZE
	.align		4
.L_2:
        /*000c*/ 	.byte	0x04, 0x11
        /*000e*/ 	.short	(.L_4 - .L_3)
	.align		4
.L_3:
        /*0010*/ 	.word	index@(_Z10blurKernelPhS_ii)
        /*0014*/ 	.word	0x00000000


	//----- nvinfo : EIATTR_MIN_STACK_SIZE
	.align		4
.L_4:
        /*0018*/ 	.byte	0x04, 0x12
        /*001a*/ 	.short	(.L_6 - .L_5)
	.align		4
.L_5:
        /*001c*/ 	.word	index@(_Z10blurKernelPhS_ii)
        /*0020*/ 	.word	0x00000000
.L_6:


//--------------------- .nv.compat                --------------------------
	.section	.nv.compat,"",@"SHT_CUDA_COMPAT_INFO"
	.align	4
        /*0000*/ 	.byte	0x02, 0x09, 0x00, 0x00, 0x02, 0x02, 0x01, 0x00, 0x02, 0x05, 0x05, 0x00, 0x03, 0x07, 0x01, 0x01
        /*0010*/ 	.byte	0x02, 0x03, 0x00, 0x00, 0x02, 0x06, 0x01, 0x00, 0x04, 0x0b, 0x08, 0x00, 0x09, 0x00, 0x00, 0x00
        /*0020*/ 	.byte	0x00, 0x00, 0x00, 0x00


//--------------------- .nv.info._Z10blurKernelPhS_ii --------------------------
	.section	.nv.info._Z10blurKernelPhS_ii,"",@"SHT_CUDA_INFO"
	.sectionflags	@""
	.align	4


	//----- nvinfo : EIATTR_CUDA_API_VERSION
	.align		4
        /*0000*/ 	.byte	0x04, 0x37
        /*0002*/ 	.short	(.L_8 - .L_7)
.L_7:
        /*0004*/ 	.word	0x00000082


	//----- nvinfo : EIATTR_KPARAM_INFO
	.align		4
.L_8:
        /*0008*/ 	.byte	0x04, 0x17
        /*000a*/ 	.short	(.L_10 - .L_9)
.L_9:
        /*000c*/ 	.word	0x00000000
        /*0010*/ 	.short	0x0003
        /*0012*/ 	.short	0x0014
        /*0014*/ 	.byte	0x00, 0xf0, 0x11, 0x00


	//----- nvinfo : EIATTR_KPARAM_INFO
	.align		4
.L_10:
        /*0018*/ 	.byte	0x04, 0x17
        /*001a*/ 	.short	(.L_12 - .L_11)
.L_11:
        /*001c*/ 	.word	0x00000000
        /*0020*/ 	.short	0x0002
        /*0022*/ 	.short	0x0010
        /*0024*/ 	.byte	0x00, 0xf0, 0x11, 0x00


	//----- nvinfo : EIATTR_KPARAM_INFO
	.align		4
.L_12:
        /*0028*/ 	.byte	0x04, 0x17
        /*002a*/ 	.short	(.L_14 - .L_13)
.L_13:
        /*002c*/ 	.word	0x00000000
        /*0030*/ 	.short	0x0001
        /*0032*/ 	.short	0x0008
        /*0034*/ 	.byte	0x00, 0xf5, 0x21, 0x00


	//----- nvinfo : EIATTR_KPARAM_INFO
	.align		4
.L_14:
        /*0038*/ 	.byte	0x04, 0x17
        /*003a*/ 	.short	(.L_16 - .L_15)
.L_15:
        /*003c*/ 	.word	0x00000000
        /*0040*/ 	.short	0x0000
        /*0042*/ 	.short	0x0000
        /*0044*/ 	.byte	0x00, 0xf5, 0x21, 0x00


	//----- nvinfo : EIATTR_SPARSE_MMA_MASK
	.align		4
.L_16:
        /*0048*/ 	.byte	0x03, 0x50
        /*004a*/ 	.short	0x0000


	//----- nvinfo : EIATTR_MAXREG_COUNT
	.align		4
        /*004c*/ 	.byte	0x03, 0x1b
        /*004e*/ 	.short	0x00ff


	//----- nvinfo : EIATTR_MERCURY_ISA_VERSION
	.align		4
        /*0050*/ 	.byte	0x03, 0x5f
        /*0052*/ 	.short	0x0101


	//----- nvinfo : EIATTR_VRC_CTA_INIT_COUNT
	.align		4
        /*0054*/ 	.byte	0x02, 0x4a
	.zero		1
	.zero		1


	//----- nvinfo : EIATTR_EXIT_INSTR_OFFSETS
	.align		4
        /*0058*/ 	.byte	0x04, 0x1c
        /*005a*/ 	.short	(.L_18 - .L_17)


	//   ....[0]....
.L_17:
        /*005c*/ 	.word	0x000000c0


	//   ....[1]....
        /*0060*/ 	.word	0x00000d70


	//----- nvinfo : EIATTR_CRS_STACK_SIZE
	.align		4
.L_18:
        /*0064*/ 	.byte	0x04, 0x1e
        /*0066*/ 	.short	(.L_20 - .L_19)
.L_19:
        /*0068*/ 	.word	0x00000000


	//----- nvinfo : EIATTR_CBANK_PARAM_SIZE
	.align		4
.L_20:
        /*006c*/ 	.byte	0x03, 0x19
        /*006e*/ 	.short	0x0018


	//----- nvinfo : EIATTR_PARAM_CBANK
	.align		4
        /*0070*/ 	.byte	0x04, 0x0a
        /*0072*/ 	.short	(.L_22 - .L_21)
	.align		4
.L_21:
        /*0074*/ 	.word	index@(.nv.constant0._Z10blurKernelPhS_ii)
        /*0078*/ 	.short	0x0380
        /*007a*/ 	.short	0x0018


	//----- nvinfo : EIATTR_SW_WAR
	.align		4
.L_22:
        /*007c*/ 	.byte	0x04, 0x36
        /*007e*/ 	.short	(.L_24 - .L_23)
.L_23:
        /*0080*/ 	.word	0x00000008
.L_24:


//--------------------- .nv.callgraph             --------------------------
	.section	.nv.callgraph,"",@"SHT_CUDA_CALLGRAPH"
	.align	4
	.sectionentsize	8
	.align		4
        /*0000*/ 	.word	0x00000000
	.align		4
        /*0004*/ 	.word	0xffffffff
	.align		4
        /*0008*/ 	.word	0x00000000
	.align		4
        /*000c*/ 	.word	0xfffffffe
	.align		4
        /*0010*/ 	.word	0x00000000
	.align		4
        /*0014*/ 	.word	0xfffffffd
	.align		4
        /*0018*/ 	.word	0x00000000
	.align		4
        /*001c*/ 	.word	0xfffffffc


//--------------------- .nv.constant3             --------------------------
	.section	.nv.constant3,"a",@progbits
	.align	4
.nv.constant3:
	.type		BLUR_SIZE,@object
	.size		BLUR_SIZE,(.L_0 - BLUR_SIZE)
BLUR_SIZE:
	.zero		4
.L_0:


//--------------------- .text._Z10blurKernelPhS_ii --------------------------
	.section	.text._Z10blurKernelPhS_ii,"ax",@progbits
	.align	128
        .global         _Z10blurKernelPhS_ii
        .type           _Z10blurKernelPhS_ii,@function
        .size           _Z10blurKernelPhS_ii,(.L_x_9 - _Z10blurKernelPhS_ii)
        .other          _Z10blurKernelPhS_ii,@"STO_CUDA_ENTRY STV_DEFAULT"
_Z10blurKernelPhS_ii:
.text._Z10blurKernelPhS_ii:
[----:B------:R-:W-:Y:S01]  /*0000*/  LDC R1, c[0x0][0x37c] ;  /* 0x0000df00ff017b82 */ /* 0x000fe20000000800 */
[----:B------:R-:W0:Y:S07]  /*0010*/  S2R R3, SR_TID.Y ;  /* 0x0000000000037919 */ /* 0x000e2e0000002200 */
[----:B------:R-:W0:Y:S01]  /*0020*/  S2UR UR4, SR_CTAID.Y ;  /* 0x00000000000479c3 */ /* 0x000e220000002600 */
[----:B------:R-:W1:Y:S01]  /*0030*/  LDCU.64 UR12, c[0x0][0x390] ;  /* 0x00007200ff0c77ac */ /* 0x000e620008000a00 */
[----:B------:R-:W2:Y:S06]  /*0040*/  S2R R0, SR_TID.X ;  /* 0x0000000000007919 */ /* 0x000eac0000002100 */
[----:B------:R-:W0:Y:S08]  /*0050*/  LDC R4, c[0x0][0x364] ;  /* 0x0000d900ff047b82 */ /* 0x000e300000000800 */
[----:B------:R-:W2:Y:S08]  /*0060*/  S2UR UR5, SR_CTAID.X ;  /* 0x00000000000579c3 */ /* 0x000eb00000002500 */
[----:B------:R-:W2:Y:S01]  /*0070*/  LDC R7, c[0x0][0x360] ;  /* 0x0000d800ff077b82 */ /* 0x000ea20000000800 */
[----:B0-----:R-:W-:-:S05]  /*0080*/  IMAD R4, R4, UR4, R3 ;  /* 0x0000000404047c24 */ /* 0x001fca000f8e0203 */
[----:B-1----:R-:W-:Y:S01]  /*0090*/  ISETP.GE.AND P0, PT, R4, UR13, PT ;  /* 0x0000000d04007c0c */ /* 0x002fe2000bf06270 */
[----:B--2---:R-:W-:-:S05]  /*00a0*/  IMAD R7, R7, UR5, R0 ;  /* 0x0000000507077c24 */ /* 0x004fca000f8e0200 */
[----:B------:R-:W-:-:S13]  /*00b0*/  ISETP.GE.OR P0, PT, R7, UR12, P0 ;  /* 0x0000000c07007c0c */ /* 0x000fda0008706670 */
[----:B------:R-:W-:Y:S05]  /*00c0*/  @P0 EXIT ;  /* 0x000000000000094d */ /* 0x000fea0003800000 */
[----:B------:R-:W0:Y:S01]  /*00d0*/  LDCU UR7, c[0x3][URZ] ;  /* 0x00c00000ff0777ac */ /* 0x000e220008000800 */
[----:B------:R-:W1:Y:S01]  /*00e0*/  LDCU.64 UR10, c[0x0][0x358] ;  /* 0x00006b00ff0a77ac */ /* 0x000e620008000a00 */
[----:B0-----:R-:W-:-:S09]  /*00f0*/  UISETP.GE.AND UP0, UPT, UR7, URZ, UPT ;  /* 0x000000ff0700728c */ /* 0x001fd2000bf06270 */
[----:B-1----:R-:W-:Y:S05]  /*0100*/  BRA.U !UP0, `(.L_x_0) ;  /* 0x0000000d08047547 */ /* 0x002fea000b800000 */
[----:B------:R-:W-:Y:S02]  /*0110*/  USHF.L.U32 UR4, UR7, 0x1, URZ ;  /* 0x0000000107047899 */ /* 0x000fe400080006ff */
[----:B------:R-:W-:Y:S01]  /*0120*/  VIADD R6, R7, -UR7 ;  /* 0x8000000707067c36 */ /* 0x000fe20008000000 */
[----:B------:R-:W-:Y:S01]  /*0130*/  UIADD3 UR8, UPT, UPT, -UR7, URZ, URZ ;  /* 0x000000ff07087290 */ /* 0x000fe2000fffe1ff */
[----:B------:R-:W-:Y:S01]  /*0140*/  IMAD.MOV.U32 R0, RZ, RZ, RZ ;  /* 0x000000ffff007224 */ /* 0x000fe200078e00ff */
[----:B------:R-:W-:Y:S01]  /*0150*/  ULOP3.LUT UR6, UR4, 0xfffffff8, URZ, 0xc0, !UPT ;  /* 0xfffffff804067892 */ /* 0x000fe2000f8ec0ff */
[----:B------:R-:W-:Y:S01]  /*0160*/  IMAD.MOV.U32 R5, RZ, RZ, RZ ;  /* 0x000000ffff057224 */ /* 0x000fe200078e00ff */
[----:B------:R-:W-:Y:S02]  /*0170*/  ULOP3.LUT UR4, UR4, 0x6, URZ, 0xc0, !UPT ;  /* 0x0000000604047892 */ /* 0x000fe4000f8ec0ff */
[----:B------:R-:W-:Y:S02]  /*0180*/  UIADD3 UR5, UPT, UPT, -UR7, 0x3, URZ ;  /* 0x0000000307057890 */ /* 0x000fe4000fffe1ff */
[----:B------:R-:W-:-:S02]  /*0190*/  UISETP.GE.U32.AND UP1, UPT, UR4, 0x3, UPT ;  /* 0x000000030400788c */ /* 0x000fc4000bf26070 */
[----:B------:R-:W-:Y:S01]  /*01a0*/  UIADD3 UR9, UPT, UPT, -UR6, URZ, URZ ;  /* 0x000000ff06097290 */ /* 0x000fe2000fffe1ff */
[----:B------:R-:W-:-:S11]  /*01b0*/  UMOV UR4, UR8 ;  /* 0x0000000800047c82 */ /* 0x000fd60008000000 */
.L_x_7:
[----:B------:R-:W0:Y:S01]  /*01c0*/  LDCU UR7, c[0x3][URZ] ;  /* 0x00c00000ff0777ac */ /* 0x000e220008000800 */
[----:B------:R-:W-:Y:S01]  /*01d0*/  VIADD R9, R4, UR4 ;  /* 0x0000000404097c36 */ /* 0x000fe20008000000 */
[----:B------:R-:W1:Y:S01]  /*01e0*/  LDCU UR12, c[0x0][0x394] ;  /* 0x00007280ff0c77ac */ /* 0x000e620008000800 */
[----:B------:R-:W-:Y:S01]  /*01f0*/  UMOV UR6, UR4 ;  /* 0x0000000400067c82 */ /* 0x000fe20008000000 */
[----:B------:R-:W-:Y:S02]  /*0200*/  UIADD3 UR4, UPT, UPT, UR4, 0x1, URZ ;  /* 0x0000000104047890 */ /* 0x000fe4000fffe0ff */
[----:B0-----:R-:W-:Y:S02]  /*0210*/  UISETP.GE.U32.AND UP2, UPT, UR7, 0x4, UPT ;  /* 0x000000040700788c */ /* 0x001fe4000bf46070 */
[----:B------:R-:W-:Y:S01]  /*0220*/  UISETP.NE.AND UP0, UPT, UR6, UR7, UPT ;  /* 0x000000070600728c */ /* 0x000fe2000bf05270 */
[----:B-1----:R-:W-:Y:S02]  /*0230*/  ISETP.GE.AND P0, PT, R9, UR12, PT ;  /* 0x0000000c09007c0c */ /* 0x002fe4000bf06270 */
[----:B------:R-:W-:-:S02]  /*0240*/  UMOV UR6, UR8 ;  /* 0x0000000800067c82 */ /* 0x000fc40008000000 */
[----:B------:R-:W-:Y:S02]  /*0250*/  ISETP.GT.AND P0, PT, R9, -0x1, !P0 ;  /* 0xffffffff0900780c */ /* 0x000fe40004704270 */
[----:B------:R-:W-:Y:S11]  /*0260*/  BRA.U !UP2, `(.L_x_1) ;  /* 0x000000050a1c7547 */ /* 0x000ff6000b800000 */
[----:B------:R-:W0:Y:S01]  /*0270*/  LDCU UR6, c[0x0][0x390] ;  /* 0x00007200ff0677ac */ /* 0x000e220008000800 */
[--C-:B------:R-:W-:Y:S01]  /*0280*/  IMAD.MOV.U32 R8, RZ, RZ, R6.reuse ;  /* 0x000000ffff087224 */ /* 0x100fe200078e0006 */
[----:B------:R-:W1:Y:S01]  /*0290*/  LDCU UR14, c[0x0][0x390] ;  /* 0x00007200ff0e77ac */ /* 0x000e620008000800 */
[----:B------:R-:W2:Y:S01]  /*02a0*/  LDCU.64 UR12, c[0x0][0x380] ;  /* 0x00007000ff0c77ac */ /* 0x000ea20008000a00 */
[----:B------:R-:W-:Y:S01]  /*02b0*/  UMOV UR7, UR5 ;  /* 0x0000000500077c82 */ /* 0x000fe20008000000 */
[----:B0-----:R-:W-:Y:S01]  /*02c0*/  IMAD R15, R9, UR6, R6 ;  /* 0x00000006090f7c24 */ /* 0x001fe2000f8e0206 */
[----:B------:R-:W-:-:S06]  /*02d0*/  UMOV UR6, UR9 ;  /* 0x0000000900067c82 */ /* 0x000fcc0008000000 */
.L_x_2:
[C---:B-1----:R-:W-:Y:S01]  /*02e0*/  ISETP.GE.AND P6, PT, R8.reuse, UR14, PT ;  /* 0x0000000e08007c0c */ /* 0x042fe2000bfc6270 */
[C---:B------:R-:W-:Y:S01]  /*02f0*/  VIADD R10, R8.reuse, 0x1 ;  /* 0x00000001080a7836 */ /* 0x040fe20000000000 */
[----:B--2---:R-:W-:Y:S02]  /*0300*/  IADD3 R2, P1, PT, R15, UR12, RZ ;  /* 0x0000000c0f027c10 */ /* 0x004fe4000ff3e0ff */
[----:B------:R-:W-:Y:S02]  /*0310*/  ISETP.GT.AND P6, PT, R8, -0x1, !P6 ;  /* 0xffffffff0800780c */ /* 0x000fe400077c4270 */
[C---:B------:R-:W-:Y:S02]  /*0320*/  ISETP.GE.AND P2, PT, R10.reuse, UR14, PT ;  /* 0x0000000e0a007c0c */ /* 0x040fe4000bf46270 */
[----:B------:R-:W-:Y:S02]  /*0330*/  PLOP3.LUT P6, PT, P0, P6, PT, 0x80, 0x8 ;  /* 0x000000000008781c */ /* 0x000fe400007cd070 */
[----:B------:R-:W-:-:S02]  /*0340*/  ISETP.GT.AND P2, PT, R10, -0x1, !P2 ;  /* 0xffffffff0a00780c */ /* 0x000fc40005744270 */
[----:B------:R-:W-:Y:S02]  /*0350*/  LEA.HI.X.SX32 R3, R15, UR13, 0x1, P1 ;  /* 0x0000000d0f037c11 */ /* 0x000fe400088f0eff */
[----:B------:R-:W-:-:S07]  /*0360*/  PLOP3.LUT P2, PT, P0, P2, PT, 0x80, 0x8 ;  /* 0x000000000008781c */ /* 0x000fce0000745070 */
[----:B------:R-:W2:Y:S06]  /*0370*/  @P6 LDG.E.U8 R10, desc[UR10][R2.64] ;  /* 0x0000000a020a6981 */ /* 0x000eac000c1e1100 */
[----:B------:R-:W3:Y:S01]  /*0380*/  @P2 LDG.E.U8 R12, desc[UR10][R2.64+0x1] ;  /* 0x0000010a020c2981 */ /* 0x000ee2000c1e1100 */
[C---:B------:R-:W-:Y:S02]  /*0390*/  VIADD R11, R8.reuse, 0x2 ;  /* 0x00000002080b7836 */ /* 0x040fe40000000000 */
[----:B------:R-:W-:Y:S02]  /*03a0*/  VIADD R13, R8, 0x3 ;  /* 0x00000003080d7836 */ /* 0x000fe40000000000 */
[----:B------:R-:W-:Y:S01]  /*03b0*/  @P6 VIADD R0, R0, 0x1 ;  /* 0x0000000100006836 */ /* 0x000fe20000000000 */
[----:B------:R-:W-:-:S02]  /*03c0*/  ISETP.GE.AND P1, PT, R11, UR14, PT ;  /* 0x0000000e0b007c0c */ /* 0x000fc4000bf26270 */
[----:B------:R-:W-:Y:S01]  /*03d0*/  ISETP.GE.AND P4, PT, R13, UR14, PT ;  /* 0x0000000e0d007c0c */ /* 0x000fe2000bf86270 */
[----:B------:R-:W-:Y:S01]  /*03e0*/  @P2 VIADD R0, R0, 0x1 ;  /* 0x0000000100002836 */ /* 0x000fe20000000000 */
[----:B------:R-:W-:Y:S01]  /*03f0*/  ISETP.GT.AND P1, PT, R11, -0x1, !P1 ;  /* 0xffffffff0b00780c */ /* 0x000fe20004f24270 */
[C---:B------:R-:W-:Y:S01]  /*0400*/  VIADD R11, R8.reuse, 0x4 ;  /* 0x00000004080b7836 */ /* 0x040fe20000000000 */
[----:B------:R-:W-:Y:S01]  /*0410*/  ISETP.GT.AND P4, PT, R13, -0x1, !P4 ;  /* 0xffffffff0d00780c */ /* 0x000fe20006784270 */
[----:B------:R-:W-:Y:S01]  /*0420*/  VIADD R13, R8, 0x5 ;  /* 0x00000005080d7836 */ /* 0x000fe20000000000 */
[----:B------:R-:W-:Y:S02]  /*0430*/  PLOP3.LUT P1, PT, P0, P1, PT, 0x80, 0x8 ;  /* 0x000000000008781c */ /* 0x000fe40000723070 */
[----:B------:R-:W-:Y:S02]  /*0440*/  ISETP.GE.AND P3, PT, R11, UR14, PT ;  /* 0x0000000e0b007c0c */ /* 0x000fe4000bf66270 */
[----:B------:R-:W-:-:S02]  /*0450*/  PLOP3.LUT P4, PT, P0, P4, PT, 0x80, 0x8 ;  /* 0x000000000008781c */ /* 0x000fc40000789070 */
[----:B------:R-:W-:Y:S01]  /*0460*/  ISETP.GT.AND P3, PT, R11, -0x1, !P3 ;  /* 0xffffffff0b00780c */ /* 0x000fe20005f64270 */
[----:B------:R-:W-:Y:S01]  /*0470*/  VIADD R11, R8, 0x7 ;  /* 0x00000007080b7836 */ /* 0x000fe20000000000 */
[C---:B------:R-:W-:Y:S02]  /*0480*/  ISETP.GE.AND P5, PT, R13.reuse, UR14, PT ;  /* 0x0000000e0d007c0c */ /* 0x040fe4000bfa6270 */
[----:B------:R-:W-:Y:S02]  /*0490*/  PLOP3.LUT P3, PT, P0, P3, PT, 0x80, 0x8 ;  /* 0x000000000008781c */ /* 0x000fe40000767070 */
[----:B------:R-:W-:-:S04]  /*04a0*/  ISETP.GT.AND P5, PT, R13, -0x1, !P5 ;  /* 0xffffffff0d00780c */ /* 0x000fc80006fa4270 */
[----:B------:R-:W-:-:S07]  /*04b0*/  PLOP3.LUT P5, PT, P0, P5, PT, 0x80, 0x8 ;  /* 0x000000000008781c */ /* 0x000fce00007ab070 */
[----:B------:R-:W4:Y:S06]  /*04c0*/  @P3 LDG.E.U8 R14, desc[UR10][R2.64+0x4] ;  /* 0x0000040a020e3981 */ /* 0x000f2c000c1e1100 */
[----:B------:R-:W5:Y:S01]  /*04d0*/  @P5 LDG.E.U8 R16, desc[UR10][R2.64+0x5] ;  /* 0x0000050a02105981 */ /* 0x000f62000c1e1100 */
[----:B--2---:R-:W-:Y:S02]  /*04e0*/  @P6 IMAD.IADD R5, R5, 0x1, R10 ;  /* 0x0000000105056824 */ /* 0x004fe400078e020a */
[----:B------:R-:W-:Y:S02]  /*04f0*/  VIADD R10, R8, 0x6 ;  /* 0x00000006080a7836 */ /* 0x000fe40000000000 */
[----:B---3--:R-:W-:-:S03]  /*0500*/  @P2 IMAD.IADD R5, R5, 0x1, R12 ;  /* 0x0000000105052824 */ /* 0x008fc600078e020c */
[C---:B------:R-:W-:Y:S01]  /*0510*/  ISETP.GE.AND P6, PT, R10.reuse, UR14, PT ;  /* 0x0000000e0a007c0c */ /* 0x040fe2000bfc6270 */
[----:B------:R-:W2:Y:S01]  /*0520*/  @P4 LDG.E.U8 R12, desc[UR10][R2.64+0x3] ;  /* 0x0000030a020c4981 */ /* 0x000ea2000c1e1100 */
[C---:B------:R-:W-:Y:S02]  /*0530*/  ISETP.GE.AND P2, PT, R11.reuse, UR14, PT ;  /* 0x0000000e0b007c0c */ /* 0x040fe4000bf46270 */
[----:B------:R-:W-:Y:S02]  /*0540*/  ISETP.GT.AND P6, PT, R10, -0x1, !P6 ;  /* 0xffffffff0a00780c */ /* 0x000fe400077c4270 */
[----:B------:R-:W3:Y:S01]  /*0550*/  @P1 LDG.E.U8 R10, desc[UR10][R2.64+0x2] ;  /* 0x0000020a020a1981 */ /* 0x000ee2000c1e1100 */
[----:B------:R-:W-:Y:S02]  /*0560*/  ISETP.GT.AND P2, PT, R11, -0x1, !P2 ;  /* 0xffffffff0b00780c */ /* 0x000fe40005744270 */
[----:B------:R-:W-:Y:S02]  /*0570*/  PLOP3.LUT P6, PT, P0, P6, PT, 0x80, 0x8 ;  /* 0x000000000008781c */ /* 0x000fe400007cd070 */
[----:B------:R-:W-:-:S11]  /*0580*/  PLOP3.LUT P2, PT, P0, P2, PT, 0x80, 0x8 ;  /* 0x000000000008781c */ /* 0x000fd60000745070 */
[----:B------:R-:W5:Y:S04]  /*0590*/  @P6 LDG.E.U8 R18, desc[UR10][R2.64+0x6] ;  /* 0x0000060a02126981 */ /* 0x000f68000c1e1100 */
[----:B------:R-:W5:Y:S01]  /*05a0*/  @P2 LDG.E.U8 R20, desc[UR10][R2.64+0x7] ;  /* 0x0000070a02142981 */ /* 0x000f62000c1e1100 */
[----:B------:R-:W-:Y:S01]  /*05b0*/  @P1 VIADD R0, R0, 0x1 ;  /* 0x0000000100001836 */ /* 0x000fe20000000000 */
[----:B------:R-:W-:-:S03]  /*05c0*/  UIADD3 UR6, UPT, UPT, UR6, 0x8, URZ ;  /* 0x0000000806067890 */ /* 0x000fc6000fffe0ff */
[----:B------:R-:W-:Y:S01]  /*05d0*/  @P4 VIADD R0, R0, 0x1 ;  /* 0x0000000100004836 */ /* 0x000fe20000000000 */
[----:B------:R-:W-:-:S03]  /*05e0*/  UISETP.NE.AND UP2, UPT, UR6, URZ, UPT ;  /* 0x000000ff0600728c */ /* 0x000fc6000bf45270 */
[----:B------:R-:W-:-:S04]  /*05f0*/  @P3 VIADD R0, R0, 0x1 ;  /* 0x0000000100003836 */ /* 0x000fc80000000000 */
[----:B------:R-:W-:-:S04]  /*0600*/  @P5 VIADD R0, R0, 0x1 ;  /* 0x0000000100005836 */ /* 0x000fc80000000000 */
[----:B------:R-:W-:Y:S02]  /*0610*/  @P6 VIADD R0, R0, 0x1 ;  /* 0x0000000100006836 */ /* 0x000fe40000000000 */
[----:B------:R-:W-:Y:S02]  /*0620*/  VIADD R8, R8, 0x8 ;  /* 0x0000000808087836 */ /* 0x000fe40000000000 */
[----:B------:R-:W-:Y:S02]  /*0630*/  VIADD R15, R15, 0x8 ;  /* 0x000000080f0f7836 */ /* 0x000fe40000000000 */
[----:B------:R-:W-:Y:S01]  /*0640*/  @P2 VIADD R0, R0, 0x1 ;  /* 0x0000000100002836 */ /* 0x000fe20000000000 */
[----:B------:R-:W-:Y:S01]  /*0650*/  UIADD3 UR7, UPT, UPT, UR7, 0x8, URZ ;  /* 0x0000000807077890 */ /* 0x000fe2000fffe0ff */
[----:B---3--:R-:W-:-:S04]  /*0660*/  @P1 IMAD.IADD R5, R5, 0x1, R10 ;  /* 0x0000000105051824 */ /* 0x008fc800078e020a */
[----:B--2---:R-:W-:-:S05]  /*0670*/  @P4 IMAD.IADD R5, R5, 0x1, R12 ;  /* 0x0000000105054824 */ /* 0x004fca00078e020c */
[----:B----4-:R-:W-:-:S05]  /*0680*/  @P3 IADD3 R5, PT, PT, R5, R14, RZ ;  /* 0x0000000e05053210 */ /* 0x010fca0007ffe0ff */
[----:B-----5:R-:W-:-:S04]  /*0690*/  @P5 IMAD.IADD R5, R5, 0x1, R16 ;  /* 0x0000000105055824 */ /* 0x020fc800078e0210 */
[----:B------:R-:W-:-:S04]  /*06a0*/  @P6 IMAD.IADD R5, R5, 0x1, R18 ;  /* 0x0000000105056824 */ /* 0x000fc800078e0212 */
[----:B------:R-:W-:Y:S01]  /*06b0*/  @P2 IMAD.IADD R5, R5, 0x1, R20 ;  /* 0x0000000105052824 */ /* 0x000fe200078e0214 */
[----:B------:R-:W-:Y:S06]  /*06c0*/  BRA.U UP2, `(.L_x_2) ;  /* 0xfffffffd02047547 */ /* 0x000fec000b83ffff */
[----:B------:R-:W-:-:S12]  /*06d0*/  UIADD3 UR6, UPT, UPT, UR7, -0x3, URZ ;  /* 0xfffffffd07067890 */ /* 0x000fd8000fffe0ff */
.L_x_1:
[----:B------:R-:W0:Y:S01]  /*06e0*/  LDCU UR7, c[0x3][URZ] ;  /* 0x00c00000ff0777ac */ /* 0x000e220008000800 */
[----:B------:R-:W1:Y:S01]  /*06f0*/  LDCU UR12, c[0x0][0x390] ;  /* 0x00007200ff0c77ac */ /* 0x000e620008000800 */
[----:B0-----:R-:W-:Y:S01]  /*0700*/  ULOP3.LUT UP2, URZ, UR7, 0x1, URZ, 0xc0, !UPT ;  /* 0x0000000107ff7892 */ /* 0x001fe2000f84c0ff */
[----:B-1----:R-:W-:Y:S10]  /*0710*/  BRA.U !UP1, `(.L_x_3) ;  /* 0x0000000109887547 */ /* 0x002ff4000b800000 */
[----:B------:R-:W0:Y:S01]  /*0720*/  LDCU UR7, c[0x0][0x390] ;  /* 0x00007200ff0777ac */ /* 0x000e220008000800 */
[----:B------:R-:W-:Y:S01]  /*0730*/  VIADD R8, R7, UR6 ;  /* 0x0000000607087c36 */ /* 0x000fe20008000000 */
[----:B------:R-:W1:Y:S03]  /*0740*/  LDCU.64 UR14, c[0x0][0x380] ;  /* 0x00007000ff0e77ac */ /* 0x000e660008000a00 */
[C---:B------:R-:W-:Y:S02]  /*0750*/  VIADD R2, R8.reuse, 0x1 ;  /* 0x0000000108027836 */ /* 0x040fe40000000000 */
[C---:B------:R-:W-:Y:S01]  /*0760*/  VIADD R10, R8.reuse, 0x2 ;  /* 0x00000002080a7836 */ /* 0x040fe20000000000 */
[----:B0-----:R-:W-:Y:S01]  /*0770*/  ISETP.GE.AND P1, PT, R8, UR7, PT ;  /* 0x0000000708007c0c */ /* 0x001fe2000bf26270 */
[----:B------:R-:W-:Y:S01]  /*0780*/  IMAD R3, R9, UR7, R8 ;  /* 0x0000000709037c24 */ /* 0x000fe2000f8e0208 */
[----:B------:R-:W-:-:S02]  /*0790*/  ISETP.GE.AND P2, PT, R2, UR7, PT ;  /* 0x0000000702007c0c */ /* 0x000fc4000bf46270 */
[C---:B------:R-:W-:Y:S01]  /*07a0*/  ISETP.GT.AND P1, PT, R8.reuse, -0x1, !P1 ;  /* 0xffffffff0800780c */ /* 0x040fe20004f24270 */
[----:B------:R-:W-:Y:S01]  /*07b0*/  VIADD R8, R8, 0x3 ;  /* 0x0000000308087836 */ /* 0x000fe20000000000 */
[----:B------:R-:W-:Y:S02]  /*07c0*/  ISETP.GE.AND P3, PT, R10, UR7, PT ;  /* 0x000000070a007c0c */ /* 0x000fe4000bf66270 */
[----:B------:R-:W-:Y:S02]  /*07d0*/  ISETP.GT.AND P2, PT, R2, -0x1, !P2 ;  /* 0xffffffff0200780c */ /* 0x000fe40005744270 */
[----:B------:R-:W-:Y:S02]  /*07e0*/  PLOP3.LUT P1, PT, P0, P1, PT, 0x80, 0x8 ;  /* 0x000000000008781c */ /* 0x000fe40000723070 */
[----:B------:R-:W-:Y:S02]  /*07f0*/  ISETP.GT.AND P3, PT, R10, -0x1, !P3 ;  /* 0xffffffff0a00780c */ /* 0x000fe40005f64270 */
[----:B-1----:R-:W-:-:S02]  /*0800*/  IADD3 R2, P5, PT, R3, UR14, RZ ;  /* 0x0000000e03027c10 */ /* 0x002fc4000ffbe0ff */
[C---:B------:R-:W-:Y:S02]  /*0810*/  ISETP.GE.AND P4, PT, R8.reuse, UR7, PT ;  /* 0x0000000708007c0c */ /* 0x040fe4000bf86270 */
[----:B------:R-:W-:Y:S02]  /*0820*/  PLOP3.LUT P2, PT, P0, P2, PT, 0x80, 0x8 ;  /* 0x000000000008781c */ /* 0x000fe40000745070 */
[----:B------:R-:W-:Y:S02]  /*0830*/  LEA.HI.X.SX32 R3, R3, UR15, 0x1, P5 ;  /* 0x0000000f03037c11 */ /* 0x000fe4000a8f0eff */
[----:B------:R-:W-:Y:S02]  /*0840*/  ISETP.GT.AND P4, PT, R8, -0x1, !P4 ;  /* 0xffffffff0800780c */ /* 0x000fe40006784270 */
[----:B------:R-:W-:Y:S01]  /*0850*/  PLOP3.LUT P3, PT, P0, P3, PT, 0x80, 0x8 ;  /* 0x000000000008781c */ /* 0x000fe20000767070 */
[----:B------:R-:W2:Y:S01]  /*0860*/  @P1 LDG.E.U8 R8, desc[UR10][R2.64] ;  /* 0x0000000a02081981 */ /* 0x000ea2000c1e1100 */
[----:B------:R-:W-:-:S05]  /*0870*/  PLOP3.LUT P4, PT, P0, P4, PT, 0x80, 0x8 ;  /* 0x000000000008781c */ /* 0x000fca0000789070 */
[----:B------:R-:W3:Y:S06]  /*0880*/  @P2 LDG.E.U8 R10, desc[UR10][R2.64+0x1] ;  /* 0x0000010a020a2981 */ /* 0x000eec000c1e1100 */
[----:B------:R-:W4:Y:S04]  /*0890*/  @P3 LDG.E.U8 R12, desc[UR10][R2.64+0x2] ;  /* 0x0000020a020c3981 */ /* 0x000f28000c1e1100 */
[----:B------:R-:W5:Y:S01]  /*08a0*/  @P4 LDG.E.U8 R14, desc[UR10][R2.64+0x3] ;  /* 0x0000030a020e4981 */ /* 0x000f62000c1e1100 */
[----:B------:R-:W-:-:S05]  /*08b0*/  @P1 IADD3 R0, PT, PT, R0, 0x1, RZ ;  /* 0x0000000100001810 */ /* 0x000fca0007ffe0ff */
[----:B------:R-:W-:-:S04]  /*08c0*/  @P2 VIADD R0, R0, 0x1 ;  /* 0x0000000100002836 */ /* 0x000fc80000000000 */
[----:B------:R-:W-:Y:S01]  /*08d0*/  @P3 VIADD R0, R0, 0x1 ;  /* 0x0000000100003836 */ /* 0x000fe20000000000 */
[----:B------:R-:W-:-:S03]  /*08e0*/  UIADD3 UR6, UPT, UPT, UR6, 0x4, URZ ;  /* 0x0000000406067890 */ /* 0x000fc6000fffe0ff */
[----:B------:R-:W-:Y:S02]  /*08f0*/  @P4 VIADD R0, R0, 0x1 ;  /* 0x0000000100004836 */ /* 0x000fe40000000000 */
[----:B--2---:R-:W-:-:S04]  /*0900*/  @P1 IMAD.IADD R5, R5, 0x1, R8 ;  /* 0x0000000105051824 */ /* 0x004fc800078e0208 */
[----:B---3--:R-:W-:-:S04]  /*0910*/  @P2 IMAD.IADD R5, R5, 0x1, R10 ;  /* 0x0000000105052824 */ /* 0x008fc800078e020a */
[----:B----4-:R-:W-:-:S04]  /*0920*/  @P3 IMAD.IADD R5, R5, 0x1, R12 ;  /* 0x0000000105053824 */ /* 0x010fc800078e020c */
[----:B-----5:R-:W-:-:S07]  /*0930*/  @P4 IMAD.IADD R5, R5, 0x1, R14 ;  /* 0x0000000105054824 */ /* 0x020fce00078e020e */
.L_x_3:
[----:B------:R-:W-:Y:S05]  /*0940*/  BRA.U !UP2, `(.L_x_4) ;  /* 0x000000010a507547 */ /* 0x000fea000b800000 */
[----:B------:R-:W0:Y:S01]  /*0950*/  LDCU UR7, c[0x0][0x390] ;  /* 0x00007200ff0777ac */ /* 0x000e220008000800 */
[----:B------:R-:W-:Y:S01]  /*0960*/  VIADD R2, R7, UR6 ;  /* 0x0000000607027c36 */ /* 0x000fe20008000000 */
[----:B------:R-:W1:Y:S03]  /*0970*/  LDCU.64 UR14, c[0x0][0x380] ;  /* 0x00007000ff0e77ac */ /* 0x000e660008000a00 */
[C---:B------:R-:W-:Y:S01]  /*0980*/  VIADD R8, R2.reuse, 0x1 ;  /* 0x0000000102087836 */ /* 0x040fe20000000000 */
[----:B0-----:R-:W-:Y:S01]  /*0990*/  ISETP.GE.AND P1, PT, R2, UR7, PT ;  /* 0x0000000702007c0c */ /* 0x001fe2000bf26270 */
[----:B------:R-:W-:-:S03]  /*09a0*/  IMAD R3, R9, UR7, R2 ;  /* 0x0000000709037c24 */ /* 0x000fc6000f8e0202 */
[----:B------:R-:W-:Y:S02]  /*09b0*/  ISETP.GE.AND P2, PT, R8, UR7, PT ;  /* 0x0000000708007c0c */ /* 0x000fe4000bf46270 */
[----:B------:R-:W-:Y:S02]  /*09c0*/  ISETP.GT.AND P1, PT, R2, -0x1, !P1 ;  /* 0xffffffff0200780c */ /* 0x000fe40004f24270 */
[----:B------:R-:W-:Y:S02]  /*09d0*/  ISETP.GT.AND P2, PT, R8, -0x1, !P2 ;  /* 0xffffffff0800780c */ /* 0x000fe40005744270 */
[----:B------:R-:W-:Y:S02]  /*09e0*/  PLOP3.LUT P1, PT, P0, P1, PT, 0x80, 0x8 ;  /* 0x000000000008781c */ /* 0x000fe40000723070 */
[----:B-1----:R-:W-:Y:S02]  /*09f0*/  IADD3 R2, P3, PT, R3, UR14, RZ ;  /* 0x0000000e03027c10 */ /* 0x002fe4000ff7e0ff */
[----:B------:R-:W-:-:S02]  /*0a00*/  PLOP3.LUT P2, PT, P0, P2, PT, 0x80, 0x8 ;  /* 0x000000000008781c */ /* 0x000fc40000745070 */
[----:B------:R-:W-:-:S07]  /*0a10*/  LEA.HI.X.SX32 R3, R3, UR15, 0x1, P3 ;  /* 0x0000000f03037c11 */ /* 0x000fce00098f0eff */
[----:B------:R-:W2:Y:S04]  /*0a20*/  @P1 LDG.E.U8 R8, desc[UR10][R2.64] ;  /* 0x0000000a02081981 */ /* 0x000ea8000c1e1100 */
[----:B------:R-:W3:Y:S01]  /*0a30*/  @P2 LDG.E.U8 R10, desc[UR10][R2.64+0x1] ;  /* 0x0000010a020a2981 */ /* 0x000ee2000c1e1100 */
[----:B------:R-:W-:Y:S01]  /*0a40*/  @P1 VIADD R0, R0, 0x1 ;  /* 0x0000000100001836 */ /* 0x000fe20000000000 */
[----:B------:R-:W-:-:S03]  /*0a50*/  UIADD3 UR6, UPT, UPT, UR6, 0x2, URZ ;  /* 0x0000000206067890 */ /* 0x000fc6000fffe0ff */
[----:B------:R-:W-:Y:S02]  /*0a60*/  @P2 VIADD R0, R0, 0x1 ;  /* 0x0000000100002836 */ /* 0x000fe40000000000 */
[----:B--2---:R-:W-:-:S04]  /*0a70*/  @P1 IMAD.IADD R5, R5, 0x1, R8 ;  /* 0x0000000105051824 */ /* 0x004fc800078e0208 */
[----:B---3--:R-:W-:-:S07]  /*0a80*/  @P2 IMAD.IADD R5, R5, 0x1, R10 ;  /* 0x0000000105052824 */ /* 0x008fce00078e020a */
.L_x_4:
[----:B------:R-:W-:Y:S01]  /*0a90*/  IADD3 R2, PT, PT, R7, UR6, RZ ;  /* 0x0000000607027c10 */ /* 0x000fe2000fffe0ff */
[----:B------:R-:W-:Y:S03]  /*0aa0*/  BSSY.RECONVERGENT B0, `(.L_x_5) ;  /* 0x000000c000007945 */ /* 0x000fe60003800200 */
[----:B------:R-:W-:-:S04]  /*0ab0*/  ISETP.GE.AND P1, PT, R2, UR12, PT ;  /* 0x0000000c02007c0c */ /* 0x000fc8000bf26270 */
[----:B------:R-:W-:-:S04]  /*0ac0*/  ISETP.GT.AND P1, PT, R2, -0x1, !P1 ;  /* 0xffffffff0200780c */ /* 0x000fc80004f24270 */
[----:B------:R-:W-:-:S13]  /*0ad0*/  PLOP3.LUT P1, PT, P0, P1, PT, 0x80, 0x8 ;  /* 0x000000000008781c */ /* 0x000fda0000723070 */
[----:B------:R-:W-:Y:S05]  /*0ae0*/  @!P1 BRA `(.L_x_6) ;  /* 0x00000000001c9947 */ /* 0x000fea0003800000 */
[----:B------:R-:W0:Y:S01]  /*0af0*/  LDCU.64 UR6, c[0x0][0x380] ;  /* 0x00007000ff0677ac */ /* 0x000e220008000a00 */
[----:B------:R-:W-:-:S05]  /*0b00*/  IMAD R9, R9, UR12, R2 ;  /* 0x0000000c09097c24 */ /* 0x000fca000f8e0202 */
[----:B0-----:R-:W-:-:S04]  /*0b10*/  IADD3 R2, P0, PT, R9, UR6, RZ ;  /* 0x0000000609027c10 */ /* 0x001fc8000ff1e0ff */
[----:B------:R-:W-:-:S05]  /*0b20*/  LEA.HI.X.SX32 R3, R9, UR7, 0x1, P0 ;  /* 0x0000000709037c11 */ /* 0x000fca00080f0eff */
[----:B------:R-:W2:Y:S01]  /*0b30*/  LDG.E.U8 R2, desc[UR10][R2.64] ;  /* 0x0000000a02027981 */ /* 0x000ea2000c1e1100 */
[----:B------:R-:W-:Y:S02]  /*0b40*/  VIADD R0, R0, 0x1 ;  /* 0x0000000100007836 */ /* 0x000fe40000000000 */
[----:B--2---:R-:W-:-:S07]  /*0b50*/  IMAD.IADD R5, R5, 0x1, R2 ;  /* 0x0000000105057824 */ /* 0x004fce00078e0202 */
.L_x_6:
[----:B------:R-:W-:Y:S05]  /*0b60*/  BSYNC.RECONVERGENT B0 ;  /* 0x0000000000007941 */ /* 0x000fea0003800200 */
.L_x_5:
[----:B------:R-:W-:Y:S05]  /*0b70*/  BRA.U UP0, `(.L_x_7) ;  /* 0xfffffff500907547 */ /* 0x000fea000b83ffff */
[-C--:B------:R-:W-:Y:S02]  /*0b80*/  IABS R9, R0.reuse ;  /* 0x0000000000097213 */ /* 0x080fe40000000000 */
[----:B------:R-:W-:Y:S02]  /*0b90*/  IABS R10, R5 ;  /* 0x00000005000a7213 */ /* 0x000fe40000000000 */
[----:B------:R-:W0:Y:S01]  /*0ba0*/  I2F.RP R6, R9 ;  /* 0x0000000900067306 */ /* 0x000e220000209400 */
[-C--:B------:R-:W-:Y:S02]  /*0bb0*/  IABS R12, R0.reuse ;  /* 0x00000000000c7213 */ /* 0x080fe40000000000 */
[----:B------:R-:W-:-:S04]  /*0bc0*/  LOP3.LUT R5, R5, R0, RZ, 0x3c, !PT ;  /* 0x0000000005057212 */ /* 0x000fc800078e3cff */
[----:B------:R-:W-:Y:S01]  /*0bd0*/  ISETP.GE.AND P2, PT, R5, RZ, PT ;  /* 0x000000ff0500720c */ /* 0x000fe20003f46270 */
[----:B0-----:R-:W0:Y:S02]  /*0be0*/  MUFU.RCP R6, R6 ;  /* 0x0000000600067308 */ /* 0x001e240000001000 */
[----:B0-----:R-:W-:Y:S02]  /*0bf0*/  VIADD R2, R6, 0xffffffe ;  /* 0x0ffffffe06027836 */ /* 0x001fe40000000000 */
[----:B------:R-:W-:-:S04]  /*0c00*/  IMAD.MOV R6, RZ, RZ, -R12 ;  /* 0x000000ffff067224 */ /* 0x000fc800078e0a0c */
[----:B------:R0:W1:Y:S02]  /*0c10*/  F2I.FTZ.U32.TRUNC.NTZ R3, R2 ;  /* 0x0000000200037305 */ /* 0x000064000021f000 */
[----:B0-----:R-:W-:Y:S02]  /*0c20*/  IMAD.MOV.U32 R2, RZ, RZ, RZ ;  /* 0x000000ffff027224 */ /* 0x001fe400078e00ff */
[----:B-1----:R-:W-:-:S04]  /*0c30*/  IMAD.MOV R8, RZ, RZ, -R3 ;  /* 0x000000ffff087224 */ /* 0x002fc800078e0a03 */
[----:B------:R-:W-:Y:S02]  /*0c40*/  IMAD R11, R8, R9, RZ ;  /* 0x00000009080b7224 */ /* 0x000fe400078e02ff */
[----:B------:R-:W-:Y:S02]  /*0c50*/  IMAD.MOV.U32 R8, RZ, RZ, R10 ;  /* 0x000000ffff087224 */ /* 0x000fe400078e000a */
[----:B------:R-:W-:-:S06]  /*0c60*/  IMAD.HI.U32 R3, R3, R11, R2 ;  /* 0x0000000b03037227 */ /* 0x000fcc00078e0002 */
[----:B------:R-:W-:-:S04]  /*0c70*/  IMAD.HI.U32 R3, R3, R8, RZ ;  /* 0x0000000803037227 */ /* 0x000fc800078e00ff */
[----:B------:R-:W-:-:S05]  /*0c80*/  IMAD R2, R3, R6, R8 ;  /* 0x0000000603027224 */ /* 0x000fca00078e0208 */
[----:B------:R-:W-:-:S13]  /*0c90*/  ISETP.GT.U32.AND P1, PT, R9, R2, PT ;  /* 0x000000020900720c */ /* 0x000fda0003f24070 */
[----:B------:R-:W-:Y:S02]  /*0ca0*/  @!P1 IMAD.IADD R2, R2, 0x1, -R9 ;  /* 0x0000000102029824 */ /* 0x000fe400078e0a09 */
[----:B------:R-:W-:Y:S01]  /*0cb0*/  @!P1 VIADD R3, R3, 0x1 ;  /* 0x0000000103039836 */ /* 0x000fe20000000000 */
[----:B------:R-:W-:Y:S02]  /*0cc0*/  ISETP.NE.AND P1, PT, R0, RZ, PT ;  /* 0x000000ff0000720c */ /* 0x000fe40003f25270 */
[----:B------:R-:W-:-:S13]  /*0cd0*/  ISETP.GE.U32.AND P0, PT, R2, R9, PT ;  /* 0x000000090200720c */ /* 0x000fda0003f06070 */
[----:B------:R-:W-:-:S04]  /*0ce0*/  @P0 VIADD R3, R3, 0x1 ;  /* 0x0000000103030836 */ /* 0x000fc80000000000 */
[----:B------:R-:W-:-:S04]  /*0cf0*/  IMAD.MOV.U32 R5, RZ, RZ, R3 ;  /* 0x000000ffff057224 */ /* 0x000fc800078e0003 */
[----:B------:R-:W-:Y:S01]  /*0d00*/  @!P2 IMAD.MOV R5, RZ, RZ, -R5 ;  /* 0x000000ffff05a224 */ /* 0x000fe200078e0a05 */
[----:B------:R-:W-:-:S07]  /*0d10*/  @!P1 LOP3.LUT R5, RZ, R0, RZ, 0x33, !PT ;  /* 0x00000000ff059212 */ /* 0x000fce00078e33ff */
.L_x_0:
[----:B------:R-:W0:Y:S01]  /*0d20*/  LDCU.64 UR4, c[0x0][0x388] ;  /* 0x00007100ff0477ac */ /* 0x000e220008000a00 */
[----:B------:R-:W-:-:S05]  /*0d30*/  IMAD R4, R4, UR12, R7 ;  /* 0x0000000c04047c24 */ /* 0x000fca000f8e0207 */
[----:B0-----:R-:W-:-:S04]  /*0d40*/  IADD3 R2, P0, PT, R4, UR4, RZ ;  /* 0x0000000404027c10 */ /* 0x001fc8000ff1e0ff */
[----:B------:R-:W-:-:S05]  /*0d50*/  LEA.HI.X.SX32 R3, R4, UR5, 0x1, P0 ;  /* 0x0000000504037c11 */ /* 0x000fca00080f0eff */
[----:B------:R-:W-:Y:S01]  /*0d60*/  STG.E.U8 desc[UR10][R2.64], R5 ;  /* 0x0000000502007986 */ /* 0x000fe2000c10110a */
[----:B------:R-:W-:Y:S05]  /*0d70*/  EXIT ;  /* 0x000000000000794d */ /* 0x000fea0003800000 */
.L_x_8:
[----:B------:R-:W-:-:S00]  /*0d80*/  BRA `(.L_x_8) ;  /* 0xfffffffc00fc7947 */ /* 0x000fc0000383ffff */
[----:B------:R-:W-:-:S00]  /*0d90*/  NOP ;  /* 0x0000000000007918 */ /* 0x000fc00000000000 */
        /* <DEDUP_REMOVED lines=14> */
.L_x_9:


//--------------------- .nv.shared.reserved.0     --------------------------
	.section	.nv.shared.reserved.0,"aw",@nobits
	.weak		__nv_reservedSMEM_offset_0_alias
	.size		__nv_reservedSMEM_offset_0_alias, 0, 64
	.other		__nv_reservedSMEM_offset_0_alias,@"STO_CUDA_RESERVED_SHARED STV_DEFAULT"
__nv_reservedSMEM_offset_0_alias:
	.zero		0
	.zero		64


//--------------------- .nv.constant0._Z10blurKernelPhS_ii --------------------------
	.section	.nv.constant0._Z10blurKernelPhS_ii,"a",@progbits
	.sectionflags	@""
	.align	4
.nv.constant0._Z10blurKernelPhS_ii:
	.zero		920


//--------------------- SYMBOLS --------------------------

	.type		.nv.reservedSmem.offset0,@object
	.size		.nv.reservedSmem.offset0,0x4
